//
// Generated by NVIDIA NVVM Compiler
//
// Compiler Build ID: CL-36424714
// Cuda compilation tools, release 13.0, V13.0.88
// Based on NVVM 20.0.0
//

.version 9.0
.target sm_100
.address_size 64

	// .globl	_Z16mult_matrices_GMPdS_S_lll
// _ZZ16mult_matrices_SMPdS_S_lllE2As has been demoted
// _ZZ16mult_matrices_SMPdS_S_lllE2Bs has been demoted

.visible .entry _Z16mult_matrices_GMPdS_S_lll(
	.param .u64 .ptr .align 1 _Z16mult_matrices_GMPdS_S_lll_param_0,
	.param .u64 .ptr .align 1 _Z16mult_matrices_GMPdS_S_lll_param_1,
	.param .u64 .ptr .align 1 _Z16mult_matrices_GMPdS_S_lll_param_2,
	.param .u64 _Z16mult_matrices_GMPdS_S_lll_param_3,
	.param .u64 _Z16mult_matrices_GMPdS_S_lll_param_4,
	.param .u64 _Z16mult_matrices_GMPdS_S_lll_param_5
)
{
	.reg .pred 	%p<13>;
	.reg .b32 	%r<9>;
	.reg .b64 	%rd<77>;
	.reg .b64 	%fd<68>;

	ld.param.u64 	%rd25, [_Z16mult_matrices_GMPdS_S_lll_param_0];
	ld.param.u64 	%rd26, [_Z16mult_matrices_GMPdS_S_lll_param_1];
	ld.param.u64 	%rd27, [_Z16mult_matrices_GMPdS_S_lll_param_3];
	ld.param.u64 	%rd23, [_Z16mult_matrices_GMPdS_S_lll_param_4];
	ld.param.u64 	%rd24, [_Z16mult_matrices_GMPdS_S_lll_param_5];
	cvta.to.global.u64 	%rd1, %rd26;
	cvta.to.global.u64 	%rd2, %rd25;
	mov.u32 	%r1, %ntid.x;
	mov.u32 	%r2, %ctaid.x;
	mov.u32 	%r3, %tid.x;
	mad.lo.s32 	%r4, %r1, %r2, %r3;
	cvt.u64.u32 	%rd3, %r4;
	mov.u32 	%r5, %ntid.y;
	mov.u32 	%r6, %ctaid.y;
	mov.u32 	%r7, %tid.y;
	mad.lo.s32 	%r8, %r5, %r6, %r7;
	cvt.u64.u32 	%rd4, %r8;
	setp.le.s64 	%p1, %rd27, %rd4;
	setp.le.s64 	%p2, %rd24, %rd3;
	or.pred  	%p3, %p1, %p2;
	@%p3 bra 	$L__BB0_14;
	setp.lt.s64 	%p4, %rd23, 1;
	mov.f64 	%fd67, 0d0000000000000000;
	@%p4 bra 	$L__BB0_13;
	mul.lo.s64 	%rd5, %rd23, %rd4;
	setp.lt.u64 	%p5, %rd23, 8;
	mov.b64 	%rd75, 0;
	mov.f64 	%fd67, 0d0000000000000000;
	@%p5 bra 	$L__BB0_5;
	and.b64  	%rd75, %rd23, 9223372036854775800;
	shl.b64 	%rd29, %rd3, 3;
	add.s64 	%rd72, %rd1, %rd29;
	shl.b64 	%rd30, %rd5, 3;
	add.s64 	%rd31, %rd30, %rd2;
	add.s64 	%rd71, %rd31, 32;
	mov.f64 	%fd67, 0d0000000000000000;
	mov.u64 	%rd73, %rd75;
$L__BB0_4:
	.pragma "nounroll";
	ld.global.f64 	%fd17, [%rd71+-32];
	ld.global.f64 	%fd18, [%rd72];
	fma.rn.f64 	%fd19, %fd17, %fd18, %fd67;
	ld.global.f64 	%fd20, [%rd71+-24];
	shl.b64 	%rd32, %rd24, 3;
	add.s64 	%rd33, %rd72, %rd32;
	ld.global.f64 	%fd21, [%rd33];
	fma.rn.f64 	%fd22, %fd20, %fd21, %fd19;
	ld.global.f64 	%fd23, [%rd71+-16];
	add.s64 	%rd34, %rd33, %rd32;
	ld.global.f64 	%fd24, [%rd34];
	fma.rn.f64 	%fd25, %fd23, %fd24, %fd22;
	ld.global.f64 	%fd26, [%rd71+-8];
	add.s64 	%rd35, %rd34, %rd32;
	ld.global.f64 	%fd27, [%rd35];
	fma.rn.f64 	%fd28, %fd26, %fd27, %fd25;
	ld.global.f64 	%fd29, [%rd71];
	add.s64 	%rd36, %rd35, %rd32;
	ld.global.f64 	%fd30, [%rd36];
	fma.rn.f64 	%fd31, %fd29, %fd30, %fd28;
	ld.global.f64 	%fd32, [%rd71+8];
	add.s64 	%rd37, %rd36, %rd32;
	ld.global.f64 	%fd33, [%rd37];
	fma.rn.f64 	%fd34, %fd32, %fd33, %fd31;
	ld.global.f64 	%fd35, [%rd71+16];
	add.s64 	%rd38, %rd37, %rd32;
	ld.global.f64 	%fd36, [%rd38];
	fma.rn.f64 	%fd37, %fd35, %fd36, %fd34;
	ld.global.f64 	%fd38, [%rd71+24];
	add.s64 	%rd39, %rd38, %rd32;
	ld.global.f64 	%fd39, [%rd39];
	fma.rn.f64 	%fd67, %fd38, %fd39, %fd37;
	add.s64 	%rd73, %rd73, -8;
	shl.b64 	%rd40, %rd24, 6;
	add.s64 	%rd72, %rd72, %rd40;
	add.s64 	%rd71, %rd71, 64;
	setp.ne.s64 	%p6, %rd73, 0;
	@%p6 bra 	$L__BB0_4;
$L__BB0_5:
	and.b64  	%rd16, %rd23, 7;
	setp.eq.s64 	%p7, %rd16, 0;
	@%p7 bra 	$L__BB0_13;
	and.b64  	%rd17, %rd23, 3;
	setp.lt.u64 	%p8, %rd16, 4;
	@%p8 bra 	$L__BB0_8;
	add.s64 	%rd41, %rd75, %rd5;
	shl.b64 	%rd42, %rd41, 3;
	add.s64 	%rd43, %rd2, %rd42;
	ld.global.f64 	%fd41, [%rd43];
	mad.lo.s64 	%rd44, %rd75, %rd24, %rd3;
	shl.b64 	%rd45, %rd44, 3;
	add.s64 	%rd46, %rd1, %rd45;
	ld.global.f64 	%fd42, [%rd46];
	fma.rn.f64 	%fd43, %fd41, %fd42, %fd67;
	ld.global.f64 	%fd44, [%rd43+8];
	shl.b64 	%rd47, %rd24, 3;
	add.s64 	%rd48, %rd46, %rd47;
	ld.global.f64 	%fd45, [%rd48];
	fma.rn.f64 	%fd46, %fd44, %fd45, %fd43;
	ld.global.f64 	%fd47, [%rd43+16];
	add.s64 	%rd49, %rd48, %rd47;
	ld.global.f64 	%fd48, [%rd49];
	fma.rn.f64 	%fd49, %fd47, %fd48, %fd46;
	ld.global.f64 	%fd50, [%rd43+24];
	add.s64 	%rd50, %rd49, %rd47;
	ld.global.f64 	%fd51, [%rd50];
	fma.rn.f64 	%fd67, %fd50, %fd51, %fd49;
	add.s64 	%rd75, %rd75, 4;
$L__BB0_8:
	setp.eq.s64 	%p9, %rd17, 0;
	@%p9 bra 	$L__BB0_13;
	setp.eq.s64 	%p10, %rd17, 1;
	@%p10 bra 	$L__BB0_11;
	add.s64 	%rd51, %rd75, %rd5;
	shl.b64 	%rd52, %rd51, 3;
	add.s64 	%rd53, %rd2, %rd52;
	ld.global.f64 	%fd53, [%rd53];
	mad.lo.s64 	%rd54, %rd75, %rd24, %rd3;
	shl.b64 	%rd55, %rd54, 3;
	add.s64 	%rd56, %rd1, %rd55;
	ld.global.f64 	%fd54, [%rd56];
	fma.rn.f64 	%fd55, %fd53, %fd54, %fd67;
	ld.global.f64 	%fd56, [%rd53+8];
	shl.b64 	%rd57, %rd24, 3;
	add.s64 	%rd58, %rd56, %rd57;
	ld.global.f64 	%fd57, [%rd58];
	fma.rn.f64 	%fd67, %fd56, %fd57, %fd55;
	add.s64 	%rd75, %rd75, 2;
$L__BB0_11:
	and.b64  	%rd59, %rd23, 1;
	setp.eq.b64 	%p11, %rd59, 1;
	not.pred 	%p12, %p11;
	@%p12 bra 	$L__BB0_13;
	add.s64 	%rd60, %rd75, %rd5;
	shl.b64 	%rd61, %rd60, 3;
	add.s64 	%rd62, %rd2, %rd61;
	ld.global.f64 	%fd58, [%rd62];
	mad.lo.s64 	%rd63, %rd75, %rd24, %rd3;
	shl.b64 	%rd64, %rd63, 3;
	add.s64 	%rd65, %rd1, %rd64;
	ld.global.f64 	%fd59, [%rd65];
	fma.rn.f64 	%fd67, %fd58, %fd59, %fd67;
$L__BB0_13:
	ld.param.u64 	%rd70, [_Z16mult_matrices_GMPdS_S_lll_param_2];
	mad.lo.s64 	%rd66, %rd24, %rd4, %rd3;
	cvta.to.global.u64 	%rd67, %rd70;
	shl.b64 	%rd68, %rd66, 3;
	add.s64 	%rd69, %rd67, %rd68;
	st.global.f64 	[%rd69], %fd67;
$L__BB0_14:
	ret;

}
	// .globl	_Z16mult_matrices_SMPdS_S_lll
.visible .entry _Z16mult_matrices_SMPdS_S_lll(
	.param .u64 .ptr .align 1 _Z16mult_matrices_SMPdS_S_lll_param_0,
	.param .u64 .ptr .align 1 _Z16mult_matrices_SMPdS_S_lll_param_1,
	.param .u64 .ptr .align 1 _Z16mult_matrices_SMPdS_S_lll_param_2,
	.param .u64 _Z16mult_matrices_SMPdS_S_lll_param_3,
	.param .u64 _Z16mult_matrices_SMPdS_S_lll_param_4,
	.param .u64 _Z16mult_matrices_SMPdS_S_lll_param_5
)
{
	.reg .pred 	%p<3>;
	.reg .b32 	%r<28>;
	.reg .b64 	%rd<28>;
	.reg .b64 	%fd<105>;
	// demoted variable
	.shared .align 8 .b8 _ZZ16mult_matrices_SMPdS_S_lllE2As[8192];
	// demoted variable
	.shared .align 8 .b8 _ZZ16mult_matrices_SMPdS_S_lllE2Bs[8192];
	ld.param.u64 	%rd5, [_Z16mult_matrices_SMPdS_S_lll_param_0];
	ld.param.u64 	%rd6, [_Z16mult_matrices_SMPdS_S_lll_param_1];
	ld.param.u64 	%rd7, [_Z16mult_matrices_SMPdS_S_lll_param_2];
	ld.param.u64 	%rd8, [_Z16mult_matrices_SMPdS_S_lll_param_4];
	ld.param.u64 	%rd9, [_Z16mult_matrices_SMPdS_S_lll_param_5];
	mov.u32 	%r16, %ctaid.x;
	mov.u32 	%r1, %ctaid.y;
	mov.u32 	%r2, %tid.x;
	mov.u32 	%r3, %tid.y;
	cvt.u32.u64 	%r17, %rd8;
	mul.lo.s32 	%r18, %r17, %r1;
	shl.b32 	%r27, %r18, 5;
	add.s32 	%r19, %r17, %r27;
	add.s32 	%r5, %r19, -1;
	shl.b32 	%r6, %r16, 5;
	cvt.u32.u64 	%r20, %rd9;
	shl.b32 	%r7, %r20, 5;
	setp.gt.s32 	%p1, %r27, %r5;
	mov.f64 	%fd104, 0d0000000000000000;
	@%p1 bra 	$L__BB1_3;
	cvt.u64.u32 	%rd10, %r3;
	cvt.u64.u32 	%rd11, %r2;
	shl.b32 	%r21, %r3, 8;
	mov.u32 	%r22, _ZZ16mult_matrices_SMPdS_S_lllE2As;
	add.s32 	%r8, %r22, %r21;
	shl.b32 	%r23, %r2, 3;
	add.s32 	%r9, %r8, %r23;
	mov.u32 	%r24, _ZZ16mult_matrices_SMPdS_S_lllE2Bs;
	add.s32 	%r11, %r24, %r23;
	add.s32 	%r10, %r11, %r21;
	mad.lo.s64 	%rd1, %rd9, %rd10, %rd11;
	mad.lo.s64 	%rd2, %rd8, %rd10, %rd11;
	cvta.to.global.u64 	%rd3, %rd5;
	cvta.to.global.u64 	%rd4, %rd6;
	mov.f64 	%fd104, 0d0000000000000000;
	mov.u32 	%r26, %r6;
$L__BB1_2:
	cvt.s64.s32 	%rd12, %r26;
	add.s64 	%rd13, %rd1, %rd12;
	shl.b64 	%rd14, %rd13, 3;
	add.s64 	%rd15, %rd4, %rd14;
	cvt.s64.s32 	%rd16, %r27;
	add.s64 	%rd17, %rd2, %rd16;
	shl.b64 	%rd18, %rd17, 3;
	add.s64 	%rd19, %rd3, %rd18;
	ld.global.f64 	%fd6, [%rd19];
	st.shared.f64 	[%r9], %fd6;
	ld.global.f64 	%fd7, [%rd15];
	st.shared.f64 	[%r10], %fd7;
	bar.sync 	0;
	ld.shared.f64 	%fd8, [%r8];
	ld.shared.f64 	%fd9, [%r11];
	fma.rn.f64 	%fd10, %fd8, %fd9, %fd104;
	ld.shared.f64 	%fd11, [%r8+8];
	ld.shared.f64 	%fd12, [%r11+256];
	fma.rn.f64 	%fd13, %fd11, %fd12, %fd10;
	ld.shared.f64 	%fd14, [%r8+16];
	ld.shared.f64 	%fd15, [%r11+512];
	fma.rn.f64 	%fd16, %fd14, %fd15, %fd13;
	ld.shared.f64 	%fd17, [%r8+24];
	ld.shared.f64 	%fd18, [%r11+768];
	fma.rn.f64 	%fd19, %fd17, %fd18, %fd16;
	ld.shared.f64 	%fd20, [%r8+32];
	ld.shared.f64 	%fd21, [%r11+1024];
	fma.rn.f64 	%fd22, %fd20, %fd21, %fd19;
	ld.shared.f64 	%fd23, [%r8+40];
	ld.shared.f64 	%fd24, [%r11+1280];
	fma.rn.f64 	%fd25, %fd23, %fd24, %fd22;
	ld.shared.f64 	%fd26, [%r8+48];
	ld.shared.f64 	%fd27, [%r11+1536];
	fma.rn.f64 	%fd28, %fd26, %fd27, %fd25;
	ld.shared.f64 	%fd29, [%r8+56];
	ld.shared.f64 	%fd30, [%r11+1792];
	fma.rn.f64 	%fd31, %fd29, %fd30, %fd28;
	ld.shared.f64 	%fd32, [%r8+64];
	ld.shared.f64 	%fd33, [%r11+2048];
	fma.rn.f64 	%fd34, %fd32, %fd33, %fd31;
	ld.shared.f64 	%fd35, [%r8+72];
	ld.shared.f64 	%fd36, [%r11+2304];
	fma.rn.f64 	%fd37, %fd35, %fd36, %fd34;
	ld.shared.f64 	%fd38, [%r8+80];
	ld.shared.f64 	%fd39, [%r11+2560];
	fma.rn.f64 	%fd40, %fd38, %fd39, %fd37;
	ld.shared.f64 	%fd41, [%r8+88];
	ld.shared.f64 	%fd42, [%r11+2816];
	fma.rn.f64 	%fd43, %fd41, %fd42, %fd40;
	ld.shared.f64 	%fd44, [%r8+96];
	ld.shared.f64 	%fd45, [%r11+3072];
	fma.rn.f64 	%fd46, %fd44, %fd45, %fd43;
	ld.shared.f64 	%fd47, [%r8+104];
	ld.shared.f64 	%fd48, [%r11+3328];
	fma.rn.f64 	%fd49, %fd47, %fd48, %fd46;
	ld.shared.f64 	%fd50, [%r8+112];
	ld.shared.f64 	%fd51, [%r11+3584];
	fma.rn.f64 	%fd52, %fd50, %fd51, %fd49;
	ld.shared.f64 	%fd53, [%r8+120];
	ld.shared.f64 	%fd54, [%r11+3840];
	fma.rn.f64 	%fd55, %fd53, %fd54, %fd52;
	ld.shared.f64 	%fd56, [%r8+128];
	ld.shared.f64 	%fd57, [%r11+4096];
	fma.rn.f64 	%fd58, %fd56, %fd57, %fd55;
	ld.shared.f64 	%fd59, [%r8+136];
	ld.shared.f64 	%fd60, [%r11+4352];
	fma.rn.f64 	%fd61, %fd59, %fd60, %fd58;
	ld.shared.f64 	%fd62, [%r8+144];
	ld.shared.f64 	%fd63, [%r11+4608];
	fma.rn.f64 	%fd64, %fd62, %fd63, %fd61;
	ld.shared.f64 	%fd65, [%r8+152];
	ld.shared.f64 	%fd66, [%r11+4864];
	fma.rn.f64 	%fd67, %fd65, %fd66, %fd64;
	ld.shared.f64 	%fd68, [%r8+160];
	ld.shared.f64 	%fd69, [%r11+5120];
	fma.rn.f64 	%fd70, %fd68, %fd69, %fd67;
	ld.shared.f64 	%fd71, [%r8+168];
	ld.shared.f64 	%fd72, [%r11+5376];
	fma.rn.f64 	%fd73, %fd71, %fd72, %fd70;
	ld.shared.f64 	%fd74, [%r8+176];
	ld.shared.f64 	%fd75, [%r11+5632];
	fma.rn.f64 	%fd76, %fd74, %fd75, %fd73;
	ld.shared.f64 	%fd77, [%r8+184];
	ld.shared.f64 	%fd78, [%r11+5888];
	fma.rn.f64 	%fd79, %fd77, %fd78, %fd76;
	ld.shared.f64 	%fd80, [%r8+192];
	ld.shared.f64 	%fd81, [%r11+6144];
	fma.rn.f64 	%fd82, %fd80, %fd81, %fd79;
	ld.shared.f64 	%fd83, [%r8+200];
	ld.shared.f64 	%fd84, [%r11+6400];
	fma.rn.f64 	%fd85, %fd83, %fd84, %fd82;
	ld.shared.f64 	%fd86, [%r8+208];
	ld.shared.f64 	%fd87, [%r11+6656];
	fma.rn.f64 	%fd88, %fd86, %fd87, %fd85;
	ld.shared.f64 	%fd89, [%r8+216];
	ld.shared.f64 	%fd90, [%r11+6912];
	fma.rn.f64 	%fd91, %fd89, %fd90, %fd88;
	ld.shared.f64 	%fd92, [%r8+224];
	ld.shared.f64 	%fd93, [%r11+7168];
	fma.rn.f64 	%fd94, %fd92, %fd93, %fd91;
	ld.shared.f64 	%fd95, [%r8+232];
	ld.shared.f64 	%fd96, [%r11+7424];
	fma.rn.f64 	%fd97, %fd95, %fd96, %fd94;
	ld.shared.f64 	%fd98, [%r8+240];
	ld.shared.f64 	%fd99, [%r11+7680];
	fma.rn.f64 	%fd100, %fd98, %fd99, %fd97;
	ld.shared.f64 	%fd101, [%r8+248];
	ld.shared.f64 	%fd102, [%r11+7936];
	fma.rn.f64 	%fd104, %fd101, %fd102, %fd100;
	bar.sync 	0;
	add.s32 	%r27, %r27, 32;
	add.s32 	%r26, %r26, %r7;
	setp.le.s32 	%p2, %r27, %r5;
	@%p2 bra 	$L__BB1_2;
$L__BB1_3:
	cvta.to.global.u64 	%rd20, %rd7;
	mad.lo.s32 	%r25, %r7, %r1, %r6;
	cvt.s64.s32 	%rd21, %r25;
	cvt.u64.u32 	%rd22, %r3;
	cvt.u64.u32 	%rd23, %r2;
	mad.lo.s64 	%rd24, %rd9, %rd22, %rd23;
	add.s64 	%rd25, %rd24, %rd21;
	shl.b64 	%rd26, %rd25, 3;
	add.s64 	%rd27, %rd20, %rd26;
	st.global.f64 	[%rd27], %fd104;
	ret;

}


// ===== COMPILED SASS (sm_100) =====

	.target	sm_100

	.elftype	@"ET_EXEC"


//--------------------- .note.nv.tkinfo           --------------------------
	.section	.note.nv.tkinfo,"",@"SHT_NOTE"
	.sectionflags	@"SHF_NOTE_NV_TKINFO"
	.tkinfo
        /*0018*/ 	.word	0x00000002
        /*0030*/ 	.string	""
        /*0030*/ 	.string	"ptxas"
        /*0030*/ 	.string	"Cuda compilation tools, release 13.0, V13.0.88"
        /*0030*/ 	.string	"Build cuda_13.0.r13.0/compiler.36424714_0"
        /*0030*/ 	.string	"-arch sm_100 -m 64 "



//--------------------- .note.nv.cuinfo           --------------------------
	.section	.note.nv.cuinfo,"",@"SHT_NOTE"
	.sectionflags	@"SHF_NOTE_NV_CUINFO"
        /*0018*/ 	.short	0x0002
        /*001a*/ 	.short	0x0064
        /*001c*/ 	.short	0x0082
	.zero		2


//--------------------- .nv.info                  --------------------------
	.section	.nv.info,"",@"SHT_CUDA_INFO"
	.align	4


	//----- nvinfo : EIATTR_REGCOUNT
	.align		4
        /*0000*/ 	.byte	0x04, 0x2f
        /*0002*/ 	.short	(.L_1 - .L_0)
	.align		4
.L_0:
        /*0004*/ 	.word	index@(_Z16mult_matrices_GMPdS_S_lll)
        /*0008*/ 	.word	0x00000020


	//----- nvinfo : EIATTR_FRAME_SIZE
	.align		4
.L_1:
        /*000c*/ 	.byte	0x04, 0x11
        /*000e*/ 	.short	(.L_3 - .L_2)
	.align		4
.L_2:
        /*0010*/ 	.word	index@(_Z16mult_matrices_GMPdS_S_lll)
        /*0014*/ 	.word	0x00000000


	//----- nvinfo : EIATTR_REGCOUNT
	.align		4
.L_3:
        /*0018*/ 	.byte	0x04, 0x2f
        /*001a*/ 	.short	(.L_5 - .L_4)
	.align		4
.L_4:
        /*001c*/ 	.word	index@(_Z16mult_matrices_SMPdS_S_lll)
        /*0020*/ 	.word	0x00000028


	//----- nvinfo : EIATTR_FRAME_SIZE
	.align		4
.L_5:
        /*0024*/ 	.byte	0x04, 0x11
        /*0026*/ 	.short	(.L_7 - .L_6)
	.align		4
.L_6:
        /*0028*/ 	.word	index@(_Z16mult_matrices_SMPdS_S_lll)
        /*002c*/ 	.word	0x00000000


	//----- nvinfo : EIATTR_MIN_STACK_SIZE
	.align		4
.L_7:
        /*0030*/ 	.byte	0x04, 0x12
        /*0032*/ 	.short	(.L_9 - .L_8)
	.align		4
.L_8:
        /*0034*/ 	.word	index@(_Z16mult_matrices_SMPdS_S_lll)
        /*0038*/ 	.word	0x00000000


	//----- nvinfo : EIATTR_MIN_STACK_SIZE
	.align		4
.L_9:
        /*003c*/ 	.byte	0x04, 0x12
        /*003e*/ 	.short	(.L_11 - .L_10)
	.align		4
.L_10:
        /*0040*/ 	.word	index@(_Z16mult_matrices_GMPdS_S_lll)
        /*0044*/ 	.word	0x00000000
.L_11:


//--------------------- .nv.compat                --------------------------
	.section	.nv.compat,"",@"SHT_CUDA_COMPAT_INFO"
	.align	4
        /*0000*/ 	.byte	0x02, 0x09, 0x00, 0x00, 0x02, 0x02, 0x01, 0x00, 0x02, 0x05, 0x05, 0x00, 0x03, 0x07, 0x01, 0x01
        /*0010*/ 	.byte	0x02, 0x03, 0x00, 0x00, 0x02, 0x06, 0x01, 0x00, 0x04, 0x0b, 0x08, 0x00, 0x01, 0x00, 0x00, 0x00
        /*0020*/ 	.byte	0x00, 0x00, 0x00, 0x00


//--------------------- .nv.info._Z16mult_matrices_SMPdS_S_lll --------------------------
	.section	.nv.info._Z16mult_matrices_SMPdS_S_lll,"",@"SHT_CUDA_INFO"
	.sectionflags	@""
	.align	4


	//----- nvinfo : EIATTR_CUDA_API_VERSION
	.align		4
        /*0000*/ 	.byte	0x04, 0x37
        /*0002*/ 	.short	(.L_13 - .L_12)
.L_12:
        /*0004*/ 	.word	0x00000082


	//----- nvinfo : EIATTR_KPARAM_INFO
	.align		4
.L_13:
        /*0008*/ 	.byte	0x04, 0x17
        /*000a*/ 	.short	(.L_15 - .L_14)
.L_14:
        /*000c*/ 	.word	0x00000000
        /*0010*/ 	.short	0x0005
        /*0012*/ 	.short	0x0028
        /*0014*/ 	.byte	0x00, 0xf0, 0x21, 0x00


	//----- nvinfo : EIATTR_KPARAM_INFO
	.align		4
.L_15:
        /*0018*/ 	.byte	0x04, 0x17
        /*001a*/ 	.short	(.L_17 - .L_16)
.L_16:
        /*001c*/ 	.word	0x00000000
        /*0020*/ 	.short	0x0004
        /*0022*/ 	.short	0x0020
        /*0024*/ 	.byte	0x00, 0xf0, 0x21, 0x00


	//----- nvinfo : EIATTR_KPARAM_INFO
	.align		4
.L_17:
        /*0028*/ 	.byte	0x04, 0x17
        /*002a*/ 	.short	(.L_19 - .L_18)
.L_18:
        /*002c*/ 	.word	0x00000000
        /*0030*/ 	.short	0x0003
        /*0032*/ 	.short	0x0018
        /*0034*/ 	.byte	0x00, 0xf0, 0x21, 0x00


	//----- nvinfo : EIATTR_KPARAM_INFO
	.align		4
.L_19:
        /*0038*/ 	.byte	0x04, 0x17
        /*003a*/ 	.short	(.L_21 - .L_20)
.L_20:
        /*003c*/ 	.word	0x00000000
        /*0040*/ 	.short	0x0002
        /*0042*/ 	.short	0x0010
        /*0044*/ 	.byte	0x00, 0xf5, 0x21, 0x00


	//----- nvinfo : EIATTR_KPARAM_INFO
	.align		4
.L_21:
        /*0048*/ 	.byte	0x04, 0x17
        /*004a*/ 	.short	(.L_23 - .L_22)
.L_22:
        /*004c*/ 	.word	0x00000000
        /*0050*/ 	.short	0x0001
        /*0052*/ 	.short	0x0008
        /*0054*/ 	.byte	0x00, 0xf5, 0x21, 0x00


	//----- nvinfo : EIATTR_KPARAM_INFO
	.align		4
.L_23:
        /*0058*/ 	.byte	0x04, 0x17
        /*005a*/ 	.short	(.L_25 - .L_24)
.L_24:
        /*005c*/ 	.word	0x00000000
        /*0060*/ 	.short	0x0000
        /*0062*/ 	.short	0x0000
        /*0064*/ 	.byte	0x00, 0xf5, 0x21, 0x00


	//----- nvinfo : EIATTR_SPARSE_MMA_MASK
	.align		4
.L_25:
        /*0068*/ 	.byte	0x03, 0x50
        /*006a*/ 	.short	0x0000


	//----- nvinfo : EIATTR_MAXREG_COUNT
	.align		4
        /*006c*/ 	.byte	0x03, 0x1b
        /*006e*/ 	.short	0x00ff


	//----- nvinfo : EIATTR_NUM_BARRIERS
	.align		4
        /*0070*/ 	.byte	0x02, 0x4c
        /*0072*/ 	.byte	0x01
	.zero		1


	//----- nvinfo : EIATTR_MERCURY_ISA_VERSION
	.align		4
        /*0074*/ 	.byte	0x03, 0x5f
        /*0076*/ 	.short	0x0101


	//----- nvinfo : EIATTR_VRC_CTA_INIT_COUNT
	.align		4
        /*0078*/ 	.byte	0x02, 0x4a
	.zero		1
	.zero		1


	//----- nvinfo : EIATTR_EXIT_INSTR_OFFSETS
	.align		4
        /*007c*/ 	.byte	0x04, 0x1c
        /*007e*/ 	.short	(.L_27 - .L_26)


	//   ....[0]....
.L_26:
        /*0080*/ 	.word	0x00000900


	//----- nvinfo : EIATTR_CBANK_PARAM_SIZE
	.align		4
.L_27:
        /*0084*/ 	.byte	0x03, 0x19
        /*0086*/ 	.short	0x0030


	//----- nvinfo : EIATTR_PARAM_CBANK
	.align		4
        /*0088*/ 	.byte	0x04, 0x0a
        /*008a*/ 	.short	(.L_29 - .L_28)
	.align		4
.L_28:
        /*008c*/ 	.word	index@(.nv.constant0._Z16mult_matrices_SMPdS_S_lll)
        /*0090*/ 	.short	0x0380
        /*0092*/ 	.short	0x0030


	//----- nvinfo : EIATTR_SW_WAR
	.align		4
.L_29:
        /*0094*/ 	.byte	0x04, 0x36
        /*0096*/ 	.short	(.L_31 - .L_30)
.L_30:
        /*0098*/ 	.word	0x00000008
.L_31:


//--------------------- .nv.info._Z16mult_matrices_GMPdS_S_lll --------------------------
	.section	.nv.info._Z16mult_matrices_GMPdS_S_lll,"",@"SHT_CUDA_INFO"
	.sectionflags	@""
	.align	4


	//----- nvinfo : EIATTR_CUDA_API_VERSION
	.align		4
        /*0000*/ 	.byte	0x04, 0x37
        /*0002*/ 	.short	(.L_33 - .L_32)
.L_32:
        /*0004*/ 	.word	0x00000082


	//----- nvinfo : EIATTR_KPARAM_INFO
	.align		4
.L_33:
        /*0008*/ 	.byte	0x04, 0x17
        /*000a*/ 	.short	(.L_35 - .L_34)
.L_34:
        /*000c*/ 	.word	0x00000000
        /*0010*/ 	.short	0x0005
        /*0012*/ 	.short	0x0028
        /*0014*/ 	.byte	0x00, 0xf0, 0x21, 0x00


	//----- nvinfo : EIATTR_KPARAM_INFO
	.align		4
.L_35:
        /*0018*/ 	.byte	0x04, 0x17
        /*001a*/ 	.short	(.L_37 - .L_36)
.L_36:
        /*001c*/ 	.word	0x00000000
        /*0020*/ 	.short	0x0004
        /*0022*/ 	.short	0x0020
        /*0024*/ 	.byte	0x00, 0xf0, 0x21, 0x00


	//----- nvinfo : EIATTR_KPARAM_INFO
	.align		4
.L_37:
        /*0028*/ 	.byte	0x04, 0x17
        /*002a*/ 	.short	(.L_39 - .L_38)
.L_38:
        /*002c*/ 	.word	0x00000000
        /*0030*/ 	.short	0x0003
        /*0032*/ 	.short	0x0018
        /*0034*/ 	.byte	0x00, 0xf0, 0x21, 0x00


	//----- nvinfo : EIATTR_KPARAM_INFO
	.align		4
.L_39:
        /*0038*/ 	.byte	0x04, 0x17
        /*003a*/ 	.short	(.L_41 - .L_40)
.L_40:
        /*003c*/ 	.word	0x00000000
        /*0040*/ 	.short	0x0002
        /*0042*/ 	.short	0x0010
        /*0044*/ 	.byte	0x00, 0xf5, 0x21, 0x00


	//----- nvinfo : EIATTR_KPARAM_INFO
	.align		4
.L_41:
        /*0048*/ 	.byte	0x04, 0x17
        /*004a*/ 	.short	(.L_43 - .L_42)
.L_42:
        /*004c*/ 	.word	0x00000000
        /*0050*/ 	.short	0x0001
        /*0052*/ 	.short	0x0008
        /*0054*/ 	.byte	0x00, 0xf5, 0x21, 0x00


	//----- nvinfo : EIATTR_KPARAM_INFO
	.align		4
.L_43:
        /*0058*/ 	.byte	0x04, 0x17
        /*005a*/ 	.short	(.L_45 - .L_44)
.L_44:
        /*005c*/ 	.word	0x00000000
        /*0060*/ 	.short	0x0000
        /*0062*/ 	.short	0x0000
        /*0064*/ 	.byte	0x00, 0xf5, 0x21, 0x00


	//----- nvinfo : EIATTR_SPARSE_MMA_MASK
	.align		4
.L_45:
        /*0068*/ 	.byte	0x03, 0x50
        /*006a*/ 	.short	0x0000


	//----- nvinfo : EIATTR_MAXREG_COUNT
	.align		4
        /*006c*/ 	.byte	0x03, 0x1b
        /*006e*/ 	.short	0x00ff


	//----- nvinfo : EIATTR_MERCURY_ISA_VERSION
	.align		4
        /*0070*/ 	.byte	0x03, 0x5f
        /*0072*/ 	.short	0x0101


	//----- nvinfo : EIATTR_VRC_CTA_INIT_COUNT
	.align		4
        /*0074*/ 	.byte	0x02, 0x4a
	.zero		1
	.zero		1


	//----- nvinfo : EIATTR_EXIT_INSTR_OFFSETS
	.align		4
        /*0078*/ 	.byte	0x04, 0x1c
        /*007a*/ 	.short	(.L_47 - .L_46)


	//   ....[0]....
.L_46:
        /*007c*/ 	.word	0x000000f0


	//   ....[1]....
        /*0080*/ 	.word	0x00000c20


	//----- nvinfo : EIATTR_CBANK_PARAM_SIZE
	.align		4
.L_47:
        /*0084*/ 	.byte	0x03, 0x19
        /*0086*/ 	.short	0x0030


	//----- nvinfo : EIATTR_PARAM_CBANK
	.align		4
        /*0088*/ 	.byte	0x04, 0x0a
        /*008a*/ 	.short	(.L_49 - .L_48)
	.align		4
.L_48:
        /*008c*/ 	.word	index@(.nv.constant0._Z16mult_matrices_GMPdS_S_lll)
        /*0090*/ 	.short	0x0380
        /*0092*/ 	.short	0x0030


	//----- nvinfo : EIATTR_SW_WAR
	.align		4
.L_49:
        /*0094*/ 	.byte	0x04, 0x36
        /*0096*/ 	.short	(.L_51 - .L_50)
.L_50:
        /*0098*/ 	.word	0x00000008
.L_51:


//--------------------- .nv.callgraph             --------------------------
	.section	.nv.callgraph,"",@"SHT_CUDA_CALLGRAPH"
	.align	4
	.sectionentsize	8
	.align		4
        /*0000*/ 	.word	0x00000000
	.align		4
        /*0004*/ 	.word	0xffffffff
	.align		4
        /*0008*/ 	.word	0x00000000
	.align		4
        /*000c*/ 	.word	0xfffffffe
	.align		4
        /*0010*/ 	.word	0x00000000
	.align		4
        /*0014*/ 	.word	0xfffffffd
	.align		4
        /*0018*/ 	.word	0x00000000
	.align		4
        /*001c*/ 	.word	0xfffffffc


//--------------------- .text._Z16mult_matrices_SMPdS_S_lll --------------------------
	.section	.text._Z16mult_matrices_SMPdS_S_lll,"ax",@progbits
	.align	128
        .global         _Z16mult_matrices_SMPdS_S_lll
        .type           _Z16mult_matrices_SMPdS_S_lll,@function
        .size           _Z16mult_matrices_SMPdS_S_lll,(.L_x_9 - _Z16mult_matrices_SMPdS_S_lll)
        .other          _Z16mult_matrices_SMPdS_S_lll,@"STO_CUDA_ENTRY STV_DEFAULT"
_Z16mult_matrices_SMPdS_S_lll:
.text._Z16mult_matrices_SMPdS_S_lll:
[----:B------:R-:W-:Y:S01]  /*0000*/  LDC R1, c[0x0][0x37c] ;  /* 0x0000df00ff017b82 */ /* 0x000fe20000000800 */
[----:B------:R-:W0:Y:S07]  /*0010*/  S2R R0, SR_CTAID.Y ;  /* 0x0000000000007919 */ /* 0x000e2e0000002600 */
[----:B------:R-:W0:Y:S01]  /*0020*/  LDC R22, c[0x0][0x3a0] ;  /* 0x0000e800ff167b82 */ /* 0x000e220000000800 */
[----:B------:R-:W1:Y:S01]  /*0030*/  LDCU.64 UR8, c[0x0][0x358] ;  /* 0x00006b00ff0877ac */ /* 0x000e620008000a00 */
[----:B------:R-:W-:Y:S01]  /*0040*/  CS2R R32, SRZ ;  /* 0x0000000000207805 */ /* 0x000fe2000001ff00 */
[----:B------:R-:W2:Y:S05]  /*0050*/  S2R R24, SR_TID.X ;  /* 0x0000000000187919 */ /* 0x000eaa0000002100 */
[----:B------:R-:W3:Y:S08]  /*0060*/  S2UR UR4, SR_CTAID.X ;  /* 0x00000000000479c3 */ /* 0x000ef00000002500 */
[----:B------:R-:W4:Y:S01]  /*0070*/  LDC R2, c[0x0][0x3a8] ;  /* 0x0000ea00ff027b82 */ /* 0x000f220000000800 */
[----:B0-----:R-:W-:Y:S01]  /*0080*/  IMAD R3, R0, R22, RZ ;  /* 0x0000001600037224 */ /* 0x001fe200078e02ff */
[----:B---3--:R-:W-:-:S03]  /*0090*/  USHF.L.U32 UR4, UR4, 0x5, URZ ;  /* 0x0000000504047899 */ /* 0x008fc600080006ff */
[----:B------:R-:W-:Y:S02]  /*00a0*/  IMAD.SHL.U32 R19, R3, 0x20, RZ ;  /* 0x0000002003137824 */ /* 0x000fe400078e00ff */
[----:B------:R-:W0:Y:S03]  /*00b0*/  S2R R3, SR_TID.Y ;  /* 0x0000000000037919 */ /* 0x000e260000002200 */
[----:B------:R-:W-:Y:S01]  /*00c0*/  IADD3 R20, PT, PT, R19, -0x1, R22 ;  /* 0xffffffff13147810 */ /* 0x000fe20007ffe016 */
[----:B----4-:R-:W-:-:S03]  /*00d0*/  IMAD.SHL.U32 R21, R2, 0x20, RZ ;  /* 0x0000002002157824 */ /* 0x010fc600078e00ff */
[----:B------:R-:W-:-:S13]  /*00e0*/  ISETP.GT.AND P0, PT, R19, R20, PT ;  /* 0x000000141300720c */ /* 0x000fda0003f04270 */
[----:B-12---:R-:W-:Y:S05]  /*00f0*/  @P0 BRA `(.L_x_0) ;  /* 0x0000000400d40947 */ /* 0x006fea0003800000 */
[----:B------:R-:W1:Y:S01]  /*0100*/  S2UR UR7, SR_CgaCtaId ;  /* 0x00000000000779c3 */ /* 0x000e620000008800 */
[----:B------:R-:W2:Y:S01]  /*0110*/  LDCU UR10, c[0x0][0x3ac] ;  /* 0x00007580ff0a77ac */ /* 0x000ea20008000800 */
[----:B------:R-:W-:Y:S01]  /*0120*/  IMAD.MOV.U32 R25, RZ, RZ, RZ ;  /* 0x000000ffff197224 */ /* 0x000fe200078e00ff */
[----:B------:R-:W-:Y:S01]  /*0130*/  CS2R R32, SRZ ;  /* 0x0000000000207805 */ /* 0x000fe2000001ff00 */
[----:B------:R-:W-:Y:S01]  /*0140*/  IMAD.U32 R4, RZ, RZ, UR4 ;  /* 0x00000004ff047e24 */ /* 0x000fe2000f8e00ff */
[----:B------:R-:W3:Y:S01]  /*0150*/  LDCU UR11, c[0x0][0x3a4] ;  /* 0x00007480ff0b77ac */ /* 0x000ee20008000800 */
[----:B0-----:R-:W-:Y:S01]  /*0160*/  IMAD.WIDE.U32 R22, R3, R22, R24 ;  /* 0x0000001603167225 */ /* 0x001fe200078e0018 */
[----:B------:R-:W-:-:S03]  /*0170*/  UMOV UR5, 0x400 ;  /* 0x0000040000057882 */ /* 0x000fc60000000000 */
[C---:B------:R-:W-:Y:S01]  /*0180*/  IMAD.WIDE.U32 R26, R3.reuse, R2, R24 ;  /* 0x00000002031a7225 */ /* 0x040fe200078e0018 */
[----:B------:R-:W-:Y:S01]  /*0190*/  UIADD3 UR6, UPT, UPT, UR5, 0x2000, URZ ;  /* 0x0000200005067890 */ /* 0x000fe2000fffe0ff */
[----:B------:R-:W0:Y:S02]  /*01a0*/  LDCU.128 UR12, c[0x0][0x380] ;  /* 0x00007000ff0c77ac */ /* 0x000e240008000c00 */
[C---:B--2---:R-:W-:Y:S02]  /*01b0*/  IMAD R5, R3.reuse, UR10, R27 ;  /* 0x0000000a03057c24 */ /* 0x044fe4000f8e021b */
[----:B---3--:R-:W-:Y:S01]  /*01c0*/  IMAD R6, R3, UR11, R23 ;  /* 0x0000000b03067c24 */ /* 0x008fe2000f8e0217 */
[----:B-1----:R-:W-:Y:S02]  /*01d0*/  ULEA UR5, UR7, UR5, 0x18 ;  /* 0x0000000507057291 */ /* 0x002fe4000f8ec0ff */
[----:B------:R-:W-:-:S04]  /*01e0*/  ULEA UR6, UR7, UR6, 0x18 ;  /* 0x0000000607067291 */ /* 0x000fc8000f8ec0ff */
[----:B------:R-:W-:Y:S02]  /*01f0*/  LEA R18, R3, UR5, 0x8 ;  /* 0x0000000503127c11 */ /* 0x000fe4000f8e40ff */
[----:B------:R-:W-:-:S03]  /*0200*/  LEA R16, R24, UR6, 0x3 ;  /* 0x0000000618107c11 */ /* 0x000fc6000f8e18ff */
[----:B------:R-:W-:Y:S02]  /*0210*/  IMAD R17, R24, 0x8, R18 ;  /* 0x0000000818117824 */ /* 0x000fe400078e0212 */
[----:B0-----:R-:W-:-:S07]  /*0220*/  IMAD R7, R3, 0x100, R16 ;  /* 0x0000010003077824 */ /* 0x001fce00078e0210 */
.L_x_1:
[C---:B------:R-:W-:Y:S02]  /*0230*/  IADD3 R9, P0, PT, R19.reuse, R22, RZ ;  /* 0x0000001613097210 */ /* 0x040fe40007f1e0ff */
[C---:B------:R-:W-:Y:S02]  /*0240*/  IADD3 R11, P1, PT, R4.reuse, R26, RZ ;  /* 0x0000001a040b7210 */ /* 0x040fe40007f3e0ff */
[----:B------:R-:W-:Y:S02]  /*0250*/  LEA.HI.X.SX32 R10, R19, R6, 0x1, P0 ;  /* 0x00000006130a7211 */ /* 0x000fe400000f0eff */
[----:B------:R-:W-:Y:S02]  /*0260*/  LEA R8, P0, R9, UR12, 0x3 ;  /* 0x0000000c09087c11 */ /* 0x000fe4000f8018ff */
[----:B------:R-:W-:Y:S02]  /*0270*/  LEA.HI.X.SX32 R12, R4, R5, 0x1, P1 ;  /* 0x00000005040c7211 */ /* 0x000fe400008f0eff */
[----:B------:R-:W-:-:S02]  /*0280*/  LEA R36, P1, R11, UR14, 0x3 ;  /* 0x0000000e0b247c11 */ /* 0x000fc4000f8218ff */
[----:B------:R-:W-:Y:S02]  /*0290*/  LEA.HI.X R9, R9, UR13, R10, 0x3, P0 ;  /* 0x0000000d09097c11 */ /* 0x000fe400080f1c0a */
[----:B------:R-:W-:-:S04]  /*02a0*/  LEA.HI.X R37, R11, UR15, R12, 0x3, P1 ;  /* 0x0000000f0b257c11 */ /* 0x000fc800088f1c0c */
[----:B------:R-:W2:Y:S04]  /*02b0*/  LDG.E.64 R8, desc[UR8][R8.64] ;  /* 0x0000000808087981 */ /* 0x000ea8000c1e1b00 */
[----:B------:R-:W3:Y:S01]  /*02c0*/  LDG.E.64 R36, desc[UR8][R36.64] ;  /* 0x0000000824247981 */ /* 0x000ee2000c1e1b00 */
[----:B------:R-:W-:Y:S02]  /*02d0*/  VIADD R19, R19, 0x20 ;  /* 0x0000002013137836 */ /* 0x000fe40000000000 */
[----:B------:R-:W-:-:S03]  /*02e0*/  IMAD.IADD R4, R21, 0x1, R4 ;  /* 0x0000000115047824 */ /* 0x000fc600078e0204 */
[----:B------:R-:W-:Y:S01]  /*02f0*/  ISETP.GT.AND P0, PT, R19, R20, PT ;  /* 0x000000141300720c */ /* 0x000fe20003f04270 */
[----:B--2---:R-:W-:Y:S04]  /*0300*/  STS.64 [R17], R8 ;  /* 0x0000000811007388 */ /* 0x004fe80000000a00 */
[----:B---3--:R-:W-:Y:S01]  /*0310*/  STS.64 [R7], R36 ;  /* 0x0000002407007388 */ /* 0x008fe20000000a00 */
[----:B------:R-:W-:Y:S06]  /*0320*/  BAR.SYNC.DEFER_BLOCKING 0x0 ;  /* 0x0000000000007b1d */ /* 0x000fec0000010000 */
[----:B------:R-:W-:Y:S04]  /*0330*/  LDS.64 R28, [R16] ;  /* 0x00000000101c7984 */ /* 0x000fe80000000a00 */
[----:B------:R-:W0:Y:S04]  /*0340*/  LDS.128 R12, [R18] ;  /* 0x00000000120c7984 */ /* 0x000e280000000c00 */
[----:B------:R-:W1:Y:S04]  /*0350*/  LDS.64 R34, [R16+0x100] ;  /* 0x0001000010227984 */ /* 0x000e680000000a00 */
[----:B------:R-:W-:Y:S04]  /*0360*/  LDS.64 R30, [R16+0x200] ;  /* 0x00020000101e7984 */ /* 0x000fe80000000a00 */
[----:B------:R-:W2:Y:S01]  /*0370*/  LDS.128 R8, [R18+0x10] ;  /* 0x0000100012087984 */ /* 0x000ea20000000c00 */
[----:B0-----:R-:W-:-:S03]  /*0380*/  DFMA R12, R12, R28, R32 ;  /* 0x0000001c0c0c722b */ /* 0x001fc60000000020 */
[----:B------:R-:W0:Y:S04]  /*0390*/  LDS.64 R32, [R16+0x300] ;  /* 0x0003000010207984 */ /* 0x000e280000000a00 */
[----:B------:R-:W-:Y:S01]  /*03a0*/  LDS.64 R28, [R16+0x400] ;  /* 0x00040000101c7984 */ /* 0x000fe20000000a00 */
[----:B-1----:R-:W-:-:S03]  /*03b0*/  DFMA R34, R34, R14, R12 ;  /* 0x0000000e2222722b */ /* 0x002fc6000000000c */
[----:B------:R-:W1:Y:S05]  /*03c0*/  LDS.128 R12, [R18+0x20] ;  /* 0x00002000120c7984 */ /* 0x000e6a0000000c00 */
[----:B--2---:R-:W-:Y:S01]  /*03d0*/  DFMA R34, R8, R30, R34 ;  /* 0x0000001e0822722b */ /* 0x004fe20000000022 */
[----:B------:R-:W2:Y:S07]  /*03e0*/  LDS.64 R30, [R16+0x500] ;  /* 0x00050000101e7984 */ /* 0x000eae0000000a00 */
[----:B0-----:R-:W-:Y:S01]  /*03f0*/  DFMA R34, R32, R10, R34 ;  /* 0x0000000a2022722b */ /* 0x001fe20000000022 */
[----:B------:R-:W-:Y:S04]  /*0400*/  LDS.64 R32, [R16+0x600] ;  /* 0x0006000010207984 */ /* 0x000fe80000000a00 */
[----:B------:R-:W0:Y:S03]  /*0410*/  LDS.128 R8, [R18+0x30] ;  /* 0x0000300012087984 */ /* 0x000e260000000c00 */
[----:B-1----:R-:W-:Y:S01]  /*0420*/  DFMA R34, R12, R28, R34 ;  /* 0x0000001c0c22722b */ /* 0x002fe20000000022 */
[----:B------:R-:W1:Y:S07]  /*0430*/  LDS.64 R28, [R16+0x700] ;  /* 0x00070000101c7984 */ /* 0x000e6e0000000a00 */
[----:B--2---:R-:W-:Y:S01]  /*0440*/  DFMA R34, R30, R14, R34 ;  /* 0x0000000e1e22722b */ /* 0x004fe20000000022 */
[----:B------:R-:W-:Y:S04]  /*0450*/  LDS.64 R30, [R16+0x800] ;  /* 0x00080000101e7984 */ /* 0x000fe80000000a00 */
[----:B------:R-:W2:Y:S03]  /*0460*/  LDS.128 R12, [R18+0x40] ;  /* 0x00004000120c7984 */ /* 0x000ea60000000c00 */
[----:B0-----:R-:W-:Y:S01]  /*0470*/  DFMA R34, R8, R32, R34 ;  /* 0x000000200822722b */ /* 0x001fe20000000022 */
[----:B------:R-:W0:Y:S07]  /*0480*/  LDS.64 R32, [R16+0x900] ;  /* 0x0009000010207984 */ /* 0x000e2e0000000a00 */
[----:B-1----:R-:W-:Y:S01]  /*0490*/  DFMA R34, R28, R10, R34 ;  /* 0x0000000a1c22722b */ /* 0x002fe20000000022 */
[----:B------:R-:W-:Y:S04]  /*04a0*/  LDS.64 R28, [R16+0xa00] ;  /* 0x000a0000101c7984 */ /* 0x000fe80000000a00 */
[----:B------:R-:W1:Y:S03]  /*04b0*/  LDS.128 R8, [R18+0x50] ;  /* 0x0000500012087984 */ /* 0x000e660000000c00 */
        /* <DEDUP_REMOVED lines=52> */
[----:B--2---:R-:W-:-:S08]  /*0800*/  DFMA R14, R30, R14, R28 ;  /* 0x0000000e1e0e722b */ /* 0x004fd0000000001c */
[----:B0-----:R-:W-:-:S08]  /*0810*/  DFMA R32, R8, R32, R14 ;  /* 0x000000200820722b */ /* 0x001fd0000000000e */
[----:B-1----:R-:W-:Y:S01]  /*0820*/  DFMA R32, R12, R10, R32 ;  /* 0x0000000a0c20722b */ /* 0x002fe20000000020 */
[----:B------:R-:W-:Y:S06]  /*0830*/  BAR.SYNC.DEFER_BLOCKING 0x0 ;  /* 0x0000000000007b1d */ /* 0x000fec0000010000 */
[----:B------:R-:W-:Y:S05]  /*0840*/  @!P0 BRA `(.L_x_1) ;  /* 0xfffffff800788947 */ /* 0x000fea000383ffff */
.L_x_0:
[----:B------:R-:W1:Y:S01]  /*0850*/  LDCU UR5, c[0x0][0x3ac] ;  /* 0x00007580ff0577ac */ /* 0x000e620008000800 */
[----:B------:R-:W-:Y:S02]  /*0860*/  IMAD.MOV.U32 R25, RZ, RZ, RZ ;  /* 0x000000ffff197224 */ /* 0x000fe400078e00ff */
[----:B------:R-:W-:Y:S01]  /*0870*/  IMAD R21, R21, R0, UR4 ;  /* 0x0000000415157e24 */ /* 0x000fe2000f8e0200 */
[----:B------:R-:W2:Y:S01]  /*0880*/  LDCU.64 UR6, c[0x0][0x390] ;  /* 0x00007200ff0677ac */ /* 0x000ea20008000a00 */
[----:B0-----:R-:W-:-:S03]  /*0890*/  IMAD.WIDE.U32 R24, R3, R2, R24 ;  /* 0x0000000203187225 */ /* 0x001fc600078e0018 */
[----:B------:R-:W-:Y:S01]  /*08a0*/  IADD3 R24, P0, PT, R21, R24, RZ ;  /* 0x0000001815187210 */ /* 0x000fe20007f1e0ff */
[----:B-1----:R-:W-:-:S05]  /*08b0*/  IMAD R0, R3, UR5, R25 ;  /* 0x0000000503007c24 */ /* 0x002fca000f8e0219 */
[----:B------:R-:W-:Y:S02]  /*08c0*/  LEA.HI.X.SX32 R21, R21, R0, 0x1, P0 ;  /* 0x0000000015157211 */ /* 0x000fe400000f0eff */
[----:B--2---:R-:W-:-:S04]  /*08d0*/  LEA R2, P0, R24, UR6, 0x3 ;  /* 0x0000000618027c11 */ /* 0x004fc8000f8018ff */
[----:B------:R-:W-:-:S05]  /*08e0*/  LEA.HI.X R3, R24, UR7, R21, 0x3, P0 ;  /* 0x0000000718037c11 */ /* 0x000fca00080f1c15 */
[----:B------:R-:W-:Y:S01]  /*08f0*/  STG.E.64 desc[UR8][R2.64], R32 ;  /* 0x0000002002007986 */ /* 0x000fe2000c101b08 */
[----:B------:R-:W-:Y:S05]  /*0900*/  EXIT ;  /* 0x000000000000794d */ /* 0x000fea0003800000 */
.L_x_2:
[----:B------:R-:W-:-:S00]  /*0910*/  BRA `(.L_x_2) ;  /* 0xfffffffc00fc7947 */ /* 0x000fc0000383ffff */
[----:B------:R-:W-:-:S00]  /*0920*/  NOP ;  /* 0x0000000000007918 */ /* 0x000fc00000000000 */
        /* <DEDUP_REMOVED lines=13> */
.L_x_9:


//--------------------- .text._Z16mult_matrices_GMPdS_S_lll --------------------------
	.section	.text._Z16mult_matrices_GMPdS_S_lll,"ax",@progbits
	.align	128
        .global         _Z16mult_matrices_GMPdS_S_lll
        .type           _Z16mult_matrices_GMPdS_S_lll,@function
        .size           _Z16mult_matrices_GMPdS_S_lll,(.L_x_10 - _Z16mult_matrices_GMPdS_S_lll)
        .other          _Z16mult_matrices_GMPdS_S_lll,@"STO_CUDA_ENTRY STV_DEFAULT"
_Z16mult_matrices_GMPdS_S_lll:
.text._Z16mult_matrices_GMPdS_S_lll:
[----:B------:R-:W-:Y:S01]  /*0000*/  LDC R1, c[0x0][0x37c] ;  /* 0x0000df00ff017b82 */ /* 0x000fe20000000800 */
[----:B------:R-:W0:Y:S07]  /*0010*/  S2R R8, SR_CTAID.X ;  /* 0x0000000000087919 */ /* 0x000e2e0000002500 */
[----:B------:R-:W1:Y:S01]  /*0020*/  LDC.64 R6, c[0x0][0x3a8] ;  /* 0x0000ea00ff067b82 */ /* 0x000e620000000a00 */
[----:B------:R-:W0:Y:S01]  /*0030*/  LDCU UR4, c[0x0][0x360] ;  /* 0x00006c00ff0477ac */ /* 0x000e220008000800 */
[----:B------:R-:W0:Y:S01]  /*0040*/  S2R R9, SR_TID.X ;  /* 0x0000000000097919 */ /* 0x000e220000002100 */
[----:B------:R-:W2:Y:S01]  /*0050*/  LDCU UR5, c[0x0][0x364] ;  /* 0x00006c80ff0577ac */ /* 0x000ea20008000800 */
[----:B------:R-:W2:Y:S01]  /*0060*/  S2R R0, SR_CTAID.Y ;  /* 0x0000000000007919 */ /* 0x000ea20000002600 */
[----:B------:R-:W3:Y:S01]  /*0070*/  LDCU.64 UR6, c[0x0][0x398] ;  /* 0x00007300ff0677ac */ /* 0x000ee20008000a00 */
[----:B------:R-:W2:Y:S01]  /*0080*/  S2R R3, SR_TID.Y ;  /* 0x0000000000037919 */ /* 0x000ea20000002200 */
[----:B0-----:R-:W-:-:S05]  /*0090*/  IMAD R8, R8, UR4, R9 ;  /* 0x0000000408087c24 */ /* 0x001fca000f8e0209 */
[----:B-1----:R-:W-:Y:S01]  /*00a0*/  ISETP.GE.U32.AND P1, PT, R8, R6, PT ;  /* 0x000000060800720c */ /* 0x002fe20003f26070 */
[----:B--2---:R-:W-:-:S03]  /*00b0*/  IMAD R0, R0, UR5, R3 ;  /* 0x0000000500007c24 */ /* 0x004fc6000f8e0203 */
[----:B------:R-:W-:Y:S02]  /*00c0*/  ISETP.GE.AND.EX P1, PT, RZ, R7, PT, P1 ;  /* 0x00000007ff00720c */ /* 0x000fe40003f26310 */
[----:B---3--:R-:W-:-:S04]  /*00d0*/  ISETP.GE.U32.AND P0, PT, R0, UR6, PT ;  /* 0x0000000600007c0c */ /* 0x008fc8000bf06070 */
[----:B------:R-:W-:-:S13]  /*00e0*/  ISETP.GE.OR.EX P0, PT, RZ, UR7, P1, P0 ;  /* 0x00000007ff007c0c */ /* 0x000fda0008f06700 */
[----:B------:R-:W-:Y:S05]  /*00f0*/  @P0 EXIT ;  /* 0x000000000000094d */ /* 0x000fea0003800000 */
[----:B------:R-:W0:Y:S01]  /*0100*/  LDCU.64 UR8, c[0x0][0x3a0] ;  /* 0x00007400ff0877ac */ /* 0x000e220008000a00 */
[----:B------:R-:W-:Y:S01]  /*0110*/  CS2R R16, SRZ ;  /* 0x0000000000107805 */ /* 0x000fe2000001ff00 */
[----:B------:R-:W1:Y:S01]  /*0120*/  LDCU.64 UR10, c[0x0][0x358] ;  /* 0x00006b00ff0a77ac */ /* 0x000e620008000a00 */
[----:B0-----:R-:W-:-:S04]  /*0130*/  UISETP.GE.U32.AND UP0, UPT, UR8, 0x1, UPT ;  /* 0x000000010800788c */ /* 0x001fc8000bf06070 */
[----:B------:R-:W-:-:S09]  /*0140*/  UISETP.GE.AND.EX UP0, UPT, UR9, URZ, UPT, UP0 ;  /* 0x000000ff0900728c */ /* 0x000fd2000bf06300 */
[----:B-1----:R-:W-:Y:S05]  /*0150*/  BRA.U !UP0, `(.L_x_3) ;  /* 0x0000000908907547 */ /* 0x002fea000b800000 */
[----:B------:R-:W-:Y:S02]  /*0160*/  UISETP.GE.U32.AND UP1, UPT, UR8, 0x8, UPT ;  /* 0x000000080800788c */ /* 0x000fe4000bf26070 */
[C---:B------:R-:W-:Y:S01]  /*0170*/  IMAD.WIDE.U32 R12, R0.reuse, UR8, RZ ;  /* 0x00000008000c7c25 */ /* 0x040fe2000f8e00ff */
[----:B------:R-:W-:Y:S01]  /*0180*/  ULOP3.LUT UR12, UR8, 0x7, URZ, 0xc0, !UPT ;  /* 0x00000007080c7892 */ /* 0x000fe2000f8ec0ff */
[----:B------:R-:W-:Y:S01]  /*0190*/  CS2R R16, SRZ ;  /* 0x0000000000107805 */ /* 0x000fe2000001ff00 */
[----:B------:R-:W-:Y:S02]  /*01a0*/  UISETP.GE.U32.AND.EX UP1, UPT, UR9, URZ, UPT, UP1 ;  /* 0x000000ff0900728c */ /* 0x000fe4000bf26110 */
[----:B------:R-:W-:Y:S01]  /*01b0*/  IMAD R2, R0, UR9, R13 ;  /* 0x0000000900027c24 */ /* 0x000fe2000f8e020d */
[----:B------:R-:W-:Y:S01]  /*01c0*/  UISETP.NE.U32.AND UP0, UPT, UR12, URZ, UPT ;  /* 0x000000ff0c00728c */ /* 0x000fe2000bf05070 */
[----:B------:R-:W-:Y:S01]  /*01d0*/  UMOV UR4, URZ ;  /* 0x000000ff00047c82 */ /* 0x000fe20008000000 */
[----:B------:R-:W-:-:S02]  /*01e0*/  UMOV UR5, URZ ;  /* 0x000000ff00057c82 */ /* 0x000fc40008000000 */
[----:B------:R-:W-:Y:S02]  /*01f0*/  UISETP.NE.AND.EX UP0, UPT, URZ, URZ, UPT, UP0 ;  /* 0x000000ffff00728c */ /* 0x000fe4000bf05300 */
[----:B------:R-:W-:Y:S09]  /*0200*/  BRA.U !UP1, `(.L_x_4) ;  /* 0x0000000509007547 */ /* 0x000ff2000b800000 */
[----:B------:R-:W0:Y:S01]  /*0210*/  LDCU.128 UR4, c[0x0][0x380] ;  /* 0x00007000ff0477ac */ /* 0x000e220008000c00 */
[C-C-:B------:R-:W-:Y:S01]  /*0220*/  SHF.L.U64.HI R5, R6.reuse, 0x3, R7.reuse ;  /* 0x0000000306057819 */ /* 0x140fe20000010207 */
[C---:B------:R-:W-:Y:S01]  /*0230*/  IMAD.SHL.U32 R29, R6.reuse, 0x8, RZ ;  /* 0x00000008061d7824 */ /* 0x040fe200078e00ff */
[----:B------:R-:W-:Y:S02]  /*0240*/  SHF.L.U64.HI R28, R6, 0x6, R7 ;  /* 0x00000006061c7819 */ /* 0x000fe40000010207 */
[----:B------:R-:W-:Y:S02]  /*0250*/  CS2R R16, SRZ ;  /* 0x0000000000107805 */ /* 0x000fe4000001ff00 */
[----:B0-----:R-:W-:Y:S02]  /*0260*/  LEA R4, P0, R8, UR6, 0x3 ;  /* 0x0000000608047c11 */ /* 0x001fe4000f8018ff */
[----:B------:R-:W-:Y:S01]  /*0270*/  LEA R10, P1, R12, UR4, 0x3 ;  /* 0x000000040c0a7c11 */ /* 0x000fe2000f8218ff */
[----:B------:R-:W-:Y:S01]  /*0280*/  ULOP3.LUT UR4, UR8, 0xfffffff8, URZ, 0xc0, !UPT ;  /* 0xfffffff808047892 */ /* 0x000fe2000f8ec0ff */
[----:B------:R-:W-:-:S02]  /*0290*/  LEA.HI.X R3, R8, UR7, RZ, 0x3, P0 ;  /* 0x0000000708037c11 */ /* 0x000fc400080f1cff */
[----:B------:R-:W-:Y:S01]  /*02a0*/  LEA.HI.X R11, R12, UR5, R2, 0x3, P1 ;  /* 0x000000050c0b7c11 */ /* 0x000fe200088f1c02 */
[----:B------:R-:W-:Y:S01]  /*02b0*/  ULOP3.LUT UR5, UR9, 0x7fffffff, URZ, 0xc0, !UPT ;  /* 0x7fffffff09057892 */ /* 0x000fe2000f8ec0ff */
[----:B------:R-:W-:Y:S02]  /*02c0*/  IADD3 R10, P0, PT, R10, 0x20, RZ ;  /* 0x000000200a0a7810 */ /* 0x000fe40007f1e0ff */
[----:B------:R-:W-:-:S03]  /*02d0*/  UMOV UR6, UR4 ;  /* 0x0000000400067c82 */ /* 0x000fc60008000000 */
[----:B------:R-:W-:Y:S01]  /*02e0*/  IMAD.X R11, RZ, RZ, R11, P0 ;  /* 0x000000ffff0b7224 */ /* 0x000fe200000e060b */
[----:B------:R-:W-:-:S07]  /*02f0*/  UMOV UR7, UR5 ;  /* 0x0000000500077c82 */ /* 0x000fce0008000000 */
.L_x_5:
[----:B------:R-:W-:Y:S01]  /*0300*/  IMAD.MOV.U32 R26, RZ, RZ, R4 ;  /* 0x000000ffff1a7224 */ /* 0x000fe200078e0004 */
[----:B------:R-:W2:Y:S01]  /*0310*/  LDG.E.64 R14, desc[UR10][R10.64+-0x20] ;  /* 0xffffe00a0a0e7981 */ /* 0x000ea2000c1e1b00 */
[----:B------:R-:W-:Y:S01]  /*0320*/  IMAD.MOV.U32 R27, RZ, RZ, R3 ;  /* 0x000000ffff1b7224 */ /* 0x000fe200078e0003 */
[----:B------:R-:W-:Y:S02]  /*0330*/  IADD3 R24, P0, PT, R4, R29, RZ ;  /* 0x0000001d04187210 */ /* 0x000fe40007f1e0ff */
[----:B------:R-:W3:Y:S04]  /*0340*/  LDG.E.64 R18, desc[UR10][R10.64+-0x18] ;  /* 0xffffe80a0a127981 */ /* 0x000ee8000c1e1b00 */
[----:B------:R-:W2:Y:S01]  /*0350*/  LDG.E.64 R22, desc[UR10][R26.64] ;  /* 0x0000000a1a167981 */ /* 0x000ea2000c1e1b00 */
[----:B------:R-:W-:-:S05]  /*0360*/  IMAD.X R25, R3, 0x1, R5, P0 ;  /* 0x0000000103197824 */ /* 0x000fca00000e0605 */
[----:B------:R0:W3:Y:S02]  /*0370*/  LDG.E.64 R20, desc[UR10][R24.64] ;  /* 0x0000000a18147981 */ /* 0x0000e4000c1e1b00 */
[----:B0-----:R-:W-:-:S05]  /*0380*/  IADD3 R24, P0, PT, R24, R29, RZ ;  /* 0x0000001d18187210 */ /* 0x001fca0007f1e0ff */
[----:B------:R-:W-:Y:S01]  /*0390*/  IMAD.X R25, R25, 0x1, R5, P0 ;  /* 0x0000000119197824 */ /* 0x000fe200000e0605 */
[----:B------:R-:W-:-:S05]  /*03a0*/  IADD3 R26, P0, PT, R24, R29, RZ ;  /* 0x0000001d181a7210 */ /* 0x000fca0007f1e0ff */
[----:B------:R-:W-:Y:S01]  /*03b0*/  IMAD.X R27, R25, 0x1, R5, P0 ;  /* 0x00000001191b7824 */ /* 0x000fe200000e0605 */
[----:B--2---:R-:W-:Y:S01]  /*03c0*/  DFMA R22, R14, R22, R16 ;  /* 0x000000160e16722b */ /* 0x004fe20000000010 */
[----:B------:R-:W2:Y:S04]  /*03d0*/  LDG.E.64 R14, desc[UR10][R24.64] ;  /* 0x0000000a180e7981 */ /* 0x000ea8000c1e1b00 */
[----:B------:R-:W2:Y:S03]  /*03e0*/  LDG.E.64 R16, desc[UR10][R10.64+-0x10] ;  /* 0xfffff00a0a107981 */ /* 0x000ea6000c1e1b00 */
[----:B---3--:R-:W-:Y:S01]  /*03f0*/  DFMA R22, R18, R20, R22 ;  /* 0x000000141216722b */ /* 0x008fe20000000016 */
[----:B------:R-:W3:Y:S04]  /*0400*/  LDG.E.64 R18, desc[UR10][R26.64] ;  /* 0x0000000a1a127981 */ /* 0x000ee8000c1e1b00 */
[----:B------:R-:W3:Y:S04]  /*0410*/  LDG.E.64 R20, desc[UR10][R10.64+-0x8] ;  /* 0xfffff80a0a147981 */ /* 0x000ee8000c1e1b00 */
[----:B------:R-:W4:Y:S01]  /*0420*/  LDG.E.64 R24, desc[UR10][R10.64] ;  /* 0x0000000a0a187981 */ /* 0x000f22000c1e1b00 */
[----:B--2---:R-:W-:Y:S01]  /*0430*/  DFMA R14, R16, R14, R22 ;  /* 0x0000000e100e722b */ /* 0x004fe20000000016 */
[----:B------:R-:W-:-:S05]  /*0440*/  IADD3 R22, P0, PT, R26, R29, RZ ;  /* 0x0000001d1a167210 */ /* 0x000fca0007f1e0ff */
[--C-:B------:R-:W-:Y:S01]  /*0450*/  IMAD.X R23, R27, 0x1, R5.reuse, P0 ;  /* 0x000000011b177824 */ /* 0x100fe200000e0605 */
[-C--:B------:R-:W-:Y:S01]  /*0460*/  IADD3 R16, P0, PT, R22, R29.reuse, RZ ;  /* 0x0000001d16107210 */ /* 0x080fe20007f1e0ff */
[----:B---3--:R-:W-:Y:S01]  /*0470*/  DFMA R20, R20, R18, R14 ;  /* 0x000000121414722b */ /* 0x008fe2000000000e */
[----:B------:R-:W2:Y:S03]  /*0480*/  LDG.E.64 R26, desc[UR10][R10.64+0x10] ;  /* 0x0000100a0a1a7981 */ /* 0x000ea6000c1e1b00 */
[----:B------:R-:W-:Y:S01]  /*0490*/  IMAD.X R17, R23, 0x1, R5, P0 ;  /* 0x0000000117117824 */ /* 0x000fe200000e0605 */
[----:B------:R-:W3:Y:S04]  /*04a0*/  LDG.E.64 R18, desc[UR10][R10.64+0x8] ;  /* 0x0000080a0a127981 */ /* 0x000ee8000c1e1b00 */
[----:B------:R-:W4:Y:S04]  /*04b0*/  LDG.E.64 R22, desc[UR10][R22.64] ;  /* 0x0000000a16167981 */ /* 0x000f28000c1e1b00 */
[----:B------:R-:W3:Y:S01]  /*04c0*/  LDG.E.64 R14, desc[UR10][R16.64] ;  /* 0x0000000a100e7981 */ /* 0x000ee2000c1e1b00 */
[----:B----4-:R-:W-:Y:S01]  /*04d0*/  DFMA R20, R24, R22, R20 ;  /* 0x000000161814722b */ /* 0x010fe20000000014 */
[----:B------:R-:W-:-:S02]  /*04e0*/  IADD3 R24, P0, PT, R16, R29, RZ ;  /* 0x0000001d10187210 */ /* 0x000fc40007f1e0ff */
[----:B------:R0:W4:Y:S03]  /*04f0*/  LDG.E.64 R22, desc[UR10][R10.64+0x18] ;  /* 0x0000180a0a167981 */ /* 0x000126000c1e1b00 */
[--C-:B------:R-:W-:Y:S02]  /*0500*/  IMAD.X R25, R17, 0x1, R5.reuse, P0 ;  /* 0x0000000111197824 */ /* 0x100fe400000e0605 */
[----:B---3--:R-:W-:Y:S01]  /*0510*/  DFMA R20, R18, R14, R20 ;  /* 0x0000000e1214722b */ /* 0x008fe20000000014 */
[----:B------:R-:W-:Y:S02]  /*0520*/  IADD3 R14, P0, PT, R24, R29, RZ ;  /* 0x0000001d180e7210 */ /* 0x000fe40007f1e0ff */
[----:B------:R-:W2:Y:S03]  /*0530*/  LDG.E.64 R18, desc[UR10][R24.64] ;  /* 0x0000000a18127981 */ /* 0x000ea6000c1e1b00 */
[----:B------:R-:W-:-:S06]  /*0540*/  IMAD.X R15, R25, 0x1, R5, P0 ;  /* 0x00000001190f7824 */ /* 0x000fcc00000e0605 */
[----:B------:R-:W4:Y:S01]  /*0550*/  LDG.E.64 R14, desc[UR10][R14.64] ;  /* 0x0000000a0e0e7981 */ /* 0x000f22000c1e1b00 */
[----:B------:R-:W-:-:S04]  /*0560*/  UIADD3 UR6, UP1, UPT, UR6, -0x8, URZ ;  /* 0xfffffff806067890 */ /* 0x000fc8000ff3e0ff */
[----:B------:R-:W-:Y:S02]  /*0570*/  UIADD3.X UR7, UPT, UPT, UR7, -0x1, URZ, UP1, !UPT ;  /* 0xffffffff07077890 */ /* 0x000fe40008ffe4ff */
[----:B------:R-:W-:-:S04]  /*0580*/  UISETP.NE.U32.AND UP1, UPT, UR6, URZ, UPT ;  /* 0x000000ff0600728c */ /* 0x000fc8000bf25070 */
[----:B------:R-:W-:Y:S01]  /*0590*/  UISETP.NE.AND.EX UP1, UPT, UR7, URZ, UPT, UP1 ;  /* 0x000000ff0700728c */ /* 0x000fe2000bf25310 */
[----:B------:R-:W-:Y:S02]  /*05a0*/  LEA R4, P0, R6, R4, 0x6 ;  /* 0x0000000406047211 */ /* 0x000fe400078030ff */
[----:B0-----:R-:W-:-:S03]  /*05b0*/  IADD3 R10, P1, PT, R10, 0x40, RZ ;  /* 0x000000400a0a7810 */ /* 0x001fc60007f3e0ff */
[----:B------:R-:W-:Y:S02]  /*05c0*/  IMAD.X R3, R3, 0x1, R28, P0 ;  /* 0x0000000103037824 */ /* 0x000fe400000e061c */
[----:B------:R-:W-:Y:S01]  /*05d0*/  IMAD.X R11, RZ, RZ, R11, P1 ;  /* 0x000000ffff0b7224 */ /* 0x000fe200008e060b */
[----:B--2---:R-:W-:-:S08]  /*05e0*/  DFMA R18, R26, R18, R20 ;  /* 0x000000121a12722b */ /* 0x004fd00000000014 */
[----:B----4-:R-:W-:Y:S01]  /*05f0*/  DFMA R16, R22, R14, R18 ;  /* 0x0000000e1610722b */ /* 0x010fe20000000012 */
[----:B------:R-:W-:Y:S10]  /*0600*/  BRA.U UP1, `(.L_x_5) ;  /* 0xfffffffd013c7547 */ /* 0x000ff4000b83ffff */
.L_x_4:
[----:B------:R-:W-:Y:S05]  /*0610*/  BRA.U !UP0, `(.L_x_3) ;  /* 0x0000000508607547 */ /* 0x000fea000b800000 */
[----:B------:R-:W-:Y:S02]  /*0620*/  UISETP.GE.U32.AND UP1, UPT, UR12, 0x4, UPT ;  /* 0x000000040c00788c */ /* 0x000fe4000bf26070 */
[----:B------:R-:W-:Y:S02]  /*0630*/  ULOP3.LUT UR7, UR8, 0x3, URZ, 0xc0, !UPT ;  /* 0x0000000308077892 */ /* 0x000fe4000f8ec0ff */
[----:B------:R-:W-:Y:S02]  /*0640*/  UISETP.GE.U32.AND.EX UP1, UPT, URZ, URZ, UPT, UP1 ;  /* 0x000000ffff00728c */ /* 0x000fe4000bf26110 */
[----:B------:R-:W-:-:S04]  /*0650*/  UISETP.NE.U32.AND UP0, UPT, UR7, URZ, UPT ;  /* 0x000000ff0700728c */ /* 0x000fc8000bf05070 */
[----:B------:R-:W-:-:S03]  /*0660*/  UISETP.NE.AND.EX UP0, UPT, URZ, URZ, UPT, UP0 ;  /* 0x000000ffff00728c */ /* 0x000fc6000bf05300 */
[----:B------:R-:W-:Y:S08]  /*0670*/  BRA.U !UP1, `(.L_x_6) ;  /* 0x00000001098c7547 */ /* 0x000ff0000b800000 */
[----:B------:R-:W0:Y:S01]  /*0680*/  LDCU.128 UR12, c[0x0][0x380] ;  /* 0x00007000ff0c77ac */ /* 0x000e220008000c00 */
[----:B------:R-:W-:Y:S01]  /*0690*/  IMAD R14, R6, UR5, RZ ;  /* 0x00000005060e7c24 */ /* 0x000fe2000f8e02ff */
[----:B------:R-:W-:Y:S01]  /*06a0*/  IADD3 R10, P1, PT, R12, UR4, RZ ;  /* 0x000000040c0a7c10 */ /* 0x000fe2000ff3e0ff */
[----:B------:R-:W-:Y:S02]  /*06b0*/  IMAD.MOV.U32 R9, RZ, RZ, RZ ;  /* 0x000000ffff097224 */ /* 0x000fe400078e00ff */
[----:B------:R-:W-:Y:S01]  /*06c0*/  IMAD R3, R7, UR4, R14 ;  /* 0x0000000407037c24 */ /* 0x000fe2000f8e020e */
[----:B------:R-:W-:Y:S01]  /*06d0*/  IADD3.X R11, PT, PT, R2, UR5, RZ, P1, !PT ;  /* 0x00000005020b7c10 */ /* 0x000fe20008ffe4ff */
[----:B------:R-:W-:-:S04]  /*06e0*/  IMAD.WIDE.U32 R4, R6, UR4, R8 ;  /* 0x0000000406047c25 */ /* 0x000fc8000f8e0008 */
[----:B------:R-:W-:Y:S01]  /*06f0*/  IMAD.IADD R3, R5, 0x1, R3 ;  /* 0x0000000105037824 */ /* 0x000fe200078e0203 */
[----:B0-----:R-:W-:Y:S02]  /*0700*/  LEA R14, P0, R10, UR12, 0x3 ;  /* 0x0000000c0a0e7c11 */ /* 0x001fe4000f8018ff */
[----:B------:R-:W-:Y:S02]  /*0710*/  LEA R28, P1, R4, UR14, 0x3 ;  /* 0x0000000e041c7c11 */ /* 0x000fe4000f8218ff */
[----:B------:R-:W-:Y:S02]  /*0720*/  LEA.HI.X R15, R10, UR13, R11, 0x3, P0 ;  /* 0x0000000d0a0f7c11 */ /* 0x000fe400080f1c0b */
[----:B------:R-:W-:-:S03]  /*0730*/  LEA.HI.X R29, R4, UR15, R3, 0x3, P1 ;  /* 0x0000000f041d7c11 */ /* 0x000fc600088f1c03 */
[----:B------:R-:W2:Y:S04]  /*0740*/  LDG.E.64 R20, desc[UR10][R14.64] ;  /* 0x0000000a0e147981 */ /* 0x000ea8000c1e1b00 */
[----:B------:R-:W2:Y:S01]  /*0750*/  LDG.E.64 R22, desc[UR10][R28.64] ;  /* 0x0000000a1c167981 */ /* 0x000ea2000c1e1b00 */
[----:B------:R-:W-:-:S03]  /*0760*/  IMAD.WIDE.U32 R24, R6, 0x8, RZ ;  /* 0x0000000806187825 */ /* 0x000fc600078e00ff */
[----:B------:R-:W3:Y:S01]  /*0770*/  LDG.E.64 R4, desc[UR10][R14.64+0x8] ;  /* 0x0000080a0e047981 */ /* 0x000ee2000c1e1b00 */
[----:B------:R-:W-:Y:S01]  /*0780*/  IMAD.SHL.U32 R3, R7, 0x8, RZ ;  /* 0x0000000807037824 */ /* 0x000fe200078e00ff */
[----:B------:R-:W-:-:S03]  /*0790*/  IADD3 R26, P0, PT, R28, R24, RZ ;  /* 0x000000181c1a7210 */ /* 0x000fc60007f1e0ff */
[----:B------:R-:W-:-:S04]  /*07a0*/  IMAD.IADD R3, R25, 0x1, R3 ;  /* 0x0000000119037824 */ /* 0x000fc800078e0203 */
[----:B------:R-:W-:Y:S01]  /*07b0*/  IMAD.X R27, R3, 0x1, R29, P0 ;  /* 0x00000001031b7824 */ /* 0x000fe200000e061d */
[-C--:B------:R-:W-:Y:S01]  /*07c0*/  IADD3 R18, P0, PT, R26, R24.reuse, RZ ;  /* 0x000000181a127210 */ /* 0x080fe20007f1e0ff */
[----:B------:R-:W4:Y:S04]  /*07d0*/  LDG.E.64 R28, desc[UR10][R14.64+0x18] ;  /* 0x0000180a0e1c7981 */ /* 0x000f28000c1e1b00 */
[----:B------:R-:W3:Y:S01]  /*07e0*/  LDG.E.64 R10, desc[UR10][R26.64] ;  /* 0x0000000a1a0a7981 */ /* 0x000ee2000c1e1b00 */
[----:B------:R-:W-:Y:S01]  /*07f0*/  IMAD.X R19, R27, 0x1, R3, P0 ;  /* 0x000000011b137824 */ /* 0x000fe200000e0603 */
[----:B------:R-:W-:-:S05]  /*0800*/  IADD3 R24, P0, PT, R18, R24, RZ ;  /* 0x0000001812187210 */ /* 0x000fca0007f1e0ff */
[----:B------:R-:W-:-:S06]  /*0810*/  IMAD.X R25, R19, 0x1, R3, P0 ;  /* 0x0000000113197824 */ /* 0x000fcc00000e0603 */
[----:B------:R-:W4:Y:S01]  /*0820*/  LDG.E.64 R24, desc[UR10][R24.64] ;  /* 0x0000000a18187981 */ /* 0x000f22000c1e1b00 */
[----:B--2---:R-:W-:-:S03]  /*0830*/  DFMA R20, R20, R22, R16 ;  /* 0x000000161414722b */ /* 0x004fc60000000010 */
[----:B------:R-:W2:Y:S04]  /*0840*/  LDG.E.64 R16, desc[UR10][R14.64+0x10] ;  /* 0x0000100a0e107981 */ /* 0x000ea8000c1e1b00 */
[----:B------:R-:W2:Y:S01]  /*0850*/  LDG.E.64 R22, desc[UR10][R18.64] ;  /* 0x0000000a12167981 */ /* 0x000ea2000c1e1b00 */
[----:B---3--:R-:W-:Y:S01]  /*0860*/  DFMA R4, R4, R10, R20 ;  /* 0x0000000a0404722b */ /* 0x008fe20000000014 */
[----:B------:R-:W-:-:S04]  /*0870*/  UIADD3 UR4, UP1, UPT, UR4, 0x4, URZ ;  /* 0x0000000404047890 */ /* 0x000fc8000ff3e0ff */
[----:B------:R-:W-:-:S03]  /*0880*/  UIADD3.X UR5, UPT, UPT, URZ, UR5, URZ, UP1, !UPT ;  /* 0x00000005ff057290 */ /* 0x000fc60008ffe4ff */
[----:B--2---:R-:W-:-:S08]  /*0890*/  DFMA R16, R16, R22, R4 ;  /* 0x000000161010722b */ /* 0x004fd00000000004 */
[----:B----4-:R-:W-:-:S11]  /*08a0*/  DFMA R16, R28, R24, R16 ;  /* 0x000000181c10722b */ /* 0x010fd60000000010 */
.L_x_6:
[----:B------:R-:W-:Y:S05]  /*08b0*/  BRA.U !UP0, `(.L_x_3) ;  /* 0x0000000108b87547 */ /* 0x000fea000b800000 */
[----:B------:R-:W-:Y:S02]  /*08c0*/  UISETP.NE.U32.AND UP1, UPT, UR7, 0x1, UPT ;  /* 0x000000010700788c */ /* 0x000fe4000bf25070 */
[----:B------:R-:W-:Y:S02]  /*08d0*/  ULOP3.LUT UR6, UR8, 0x1, URZ, 0xc0, !UPT ;  /* 0x0000000108067892 */ /* 0x000fe4000f8ec0ff */
[----:B------:R-:W-:Y:S02]  /*08e0*/  UISETP.NE.AND.EX UP1, UPT, URZ, URZ, UPT, UP1 ;  /* 0x000000ffff00728c */ /* 0x000fe4000bf25310 */
[----:B------:R-:W-:-:S04]  /*08f0*/  UISETP.NE.U32.AND UP0, UPT, UR6, 0x1, UPT ;  /* 0x000000010600788c */ /* 0x000fc8000bf05070 */
[----:B------:R-:W-:-:S03]  /*0900*/  UISETP.NE.U32.AND.EX UP0, UPT, URZ, URZ, UPT, UP0 ;  /* 0x000000ffff00728c */ /* 0x000fc6000bf05100 */
[----:B------:R-:W-:Y:S08]  /*0910*/  BRA.U !UP1, `(.L_x_7) ;  /* 0x00000001095c7547 */ /* 0x000ff0000b800000 */
[----:B------:R-:W0:Y:S01]  /*0920*/  LDCU.128 UR12, c[0x0][0x380] ;  /* 0x00007000ff0c77ac */ /* 0x000e220008000c00 */
[----:B------:R-:W-:Y:S01]  /*0930*/  IMAD.MOV.U32 R4, RZ, RZ, R8 ;  /* 0x000000ffff047224 */ /* 0x000fe200078e0008 */
[----:B------:R-:W-:Y:S01]  /*0940*/  IADD3 R3, P1, PT, R12, UR4, RZ ;  /* 0x000000040c037c10 */ /* 0x000fe2000ff3e0ff */
[----:B------:R-:W-:Y:S02]  /*0950*/  IMAD.MOV.U32 R5, RZ, RZ, RZ ;  /* 0x000000ffff057224 */ /* 0x000fe400078e00ff */
[----:B------:R-:W-:Y:S01]  /*0960*/  IMAD R10, R6, UR5, RZ ;  /* 0x00000005060a7c24 */ /* 0x000fe2000f8e02ff */
[----:B------:R-:W-:Y:S01]  /*0970*/  IADD3.X R18, PT, PT, R2, UR5, RZ, P1, !PT ;  /* 0x0000000502127c10 */ /* 0x000fe20008ffe4ff */
[----:B------:R-:W-:-:S04]  /*0980*/  IMAD.WIDE.U32 R14, R6, UR4, R4 ;  /* 0x00000004060e7c25 */ /* 0x000fc8000f8e0004 */
[----:B------:R-:W-:-:S04]  /*0990*/  IMAD R5, R7, UR4, R10 ;  /* 0x0000000407057c24 */ /* 0x000fc8000f8e020a */
[----:B------:R-:W-:Y:S01]  /*09a0*/  IMAD.IADD R11, R15, 0x1, R5 ;  /* 0x000000010f0b7824 */ /* 0x000fe200078e0205 */
[C---:B0-----:R-:W-:Y:S02]  /*09b0*/  LEA R4, P0, R3.reuse, UR12, 0x3 ;  /* 0x0000000c03047c11 */ /* 0x041fe4000f8018ff */
[C---:B------:R-:W-:Y:S02]  /*09c0*/  LEA R10, P1, R14.reuse, UR14, 0x3 ;  /* 0x0000000e0e0a7c11 */ /* 0x040fe4000f8218ff */
[----:B------:R-:W-:Y:S02]  /*09d0*/  LEA.HI.X R5, R3, UR13, R18, 0x3, P0 ;  /* 0x0000000d03057c11 */ /* 0x000fe400080f1c12 */
[----:B------:R-:W-:Y:S02]  /*09e0*/  LEA.HI.X R11, R14, UR15, R11, 0x3, P1 ;  /* 0x0000000f0e0b7c11 */ /* 0x000fe400088f1c0b */
[C---:B------:R-:W-:Y:S01]  /*09f0*/  LEA R14, P0, R6.reuse, R10, 0x3 ;  /* 0x0000000a060e7211 */ /* 0x040fe200078018ff */
[----:B------:R-:W2:Y:S04]  /*0a00*/  LDG.E.64 R18, desc[UR10][R4.64] ;  /* 0x0000000a04127981 */ /* 0x000ea8000c1e1b00 */
[----:B------:R-:W2:Y:S01]  /*0a10*/  LDG.E.64 R20, desc[UR10][R10.64] ;  /* 0x0000000a0a147981 */ /* 0x000ea2000c1e1b00 */
[----:B------:R-:W-:-:S03]  /*0a20*/  LEA.HI.X R15, R6, R11, R7, 0x3, P0 ;  /* 0x0000000b060f7211 */ /* 0x000fc600000f1c07 */
[----:B------:R-:W3:Y:S04]  /*0a30*/  LDG.E.64 R22, desc[UR10][R4.64+0x8] ;  /* 0x0000080a04167981 */ /* 0x000ee8000c1e1b00 */
[----:B------:R-:W3:Y:S01]  /*0a40*/  LDG.E.64 R14, desc[UR10][R14.64] ;  /* 0x0000000a0e0e7981 */ /* 0x000ee2000c1e1b00 */
[----:B------:R-:W-:-:S04]  /*0a50*/  UIADD3 UR4, UP1, UPT, UR4, 0x2, URZ ;  /* 0x0000000204047890 */ /* 0x000fc8000ff3e0ff */
[----:B------:R-:W-:Y:S01]  /*0a60*/  UIADD3.X UR5, UPT, UPT, URZ, UR5, URZ, UP1, !UPT ;  /* 0x00000005ff057290 */ /* 0x000fe20008ffe4ff */
[----:B--2---:R-:W-:-:S08]  /*0a70*/  DFMA R16, R18, R20, R16 ;  /* 0x000000141210722b */ /* 0x004fd00000000010 */
[----:B---3--:R-:W-:-:S11]  /*0a80*/  DFMA R16, R22, R14, R16 ;  /* 0x0000000e1610722b */ /* 0x008fd60000000010 */
.L_x_7:
[----:B------:R-:W-:Y:S05]  /*0a90*/  BRA.U UP0, `(.L_x_3) ;  /* 0x0000000100407547 */ /* 0x000fea000b800000 */
[----:B------:R-:W0:Y:S01]  /*0aa0*/  LDCU.128 UR12, c[0x0][0x380] ;  /* 0x00007000ff0c77ac */ /* 0x000e220008000c00 */
[----:B------:R-:W-:Y:S01]  /*0ab0*/  IMAD R10, R6, UR5, RZ ;  /* 0x00000005060a7c24 */ /* 0x000fe2000f8e02ff */
[----:B------:R-:W-:Y:S01]  /*0ac0*/  IADD3 R13, P1, PT, R12, UR4, RZ ;  /* 0x000000040c0d7c10 */ /* 0x000fe2000ff3e0ff */
[----:B------:R-:W-:Y:S02]  /*0ad0*/  IMAD.MOV.U32 R4, RZ, RZ, R8 ;  /* 0x000000ffff047224 */ /* 0x000fe400078e0008 */
[----:B------:R-:W-:Y:S01]  /*0ae0*/  IMAD.MOV.U32 R5, RZ, RZ, RZ ;  /* 0x000000ffff057224 */ /* 0x000fe200078e00ff */
[----:B------:R-:W-:Y:S01]  /*0af0*/  IADD3.X R2, PT, PT, R2, UR5, RZ, P1, !PT ;  /* 0x0000000502027c10 */ /* 0x000fe20008ffe4ff */
[----:B------:R-:W-:Y:S02]  /*0b00*/  IMAD R3, R7, UR4, R10 ;  /* 0x0000000407037c24 */ /* 0x000fe4000f8e020a */
[----:B------:R-:W-:-:S04]  /*0b10*/  IMAD.WIDE.U32 R4, R6, UR4, R4 ;  /* 0x0000000406047c25 */ /* 0x000fc8000f8e0004 */
[----:B------:R-:W-:Y:S01]  /*0b20*/  IMAD.IADD R3, R5, 0x1, R3 ;  /* 0x0000000105037824 */ /* 0x000fe200078e0203 */
[C---:B0-----:R-:W-:Y:S02]  /*0b30*/  LEA R10, P0, R13.reuse, UR12, 0x3 ;  /* 0x0000000c0d0a7c11 */ /* 0x041fe4000f8018ff */
[C---:B------:R-:W-:Y:S02]  /*0b40*/  LEA R12, P1, R4.reuse, UR14, 0x3 ;  /* 0x0000000e040c7c11 */ /* 0x040fe4000f8218ff */
[----:B------:R-:W-:Y:S02]  /*0b50*/  LEA.HI.X R11, R13, UR13, R2, 0x3, P0 ;  /* 0x0000000d0d0b7c11 */ /* 0x000fe400080f1c02 */
[----:B------:R-:W-:-:S03]  /*0b60*/  LEA.HI.X R13, R4, UR15, R3, 0x3, P1 ;  /* 0x0000000f040d7c11 */ /* 0x000fc600088f1c03 */
[----:B------:R-:W2:Y:S04]  /*0b70*/  LDG.E.64 R2, desc[UR10][R10.64] ;  /* 0x0000000a0a027981 */ /* 0x000ea8000c1e1b00 */
[----:B------:R-:W2:Y:S02]  /*0b80*/  LDG.E.64 R4, desc[UR10][R12.64] ;  /* 0x0000000a0c047981 */ /* 0x000ea4000c1e1b00 */
[----:B--2---:R-:W-:-:S11]  /*0b90*/  DFMA R16, R2, R4, R16 ;  /* 0x000000040210722b */ /* 0x004fd60000000010 */
.L_x_3:
[----:B------:R-:W0:Y:S01]  /*0ba0*/  LDCU.64 UR4, c[0x0][0x390] ;  /* 0x00007200ff0477ac */ /* 0x000e220008000a00 */
[----:B------:R-:W-:Y:S02]  /*0bb0*/  IMAD.MOV.U32 R2, RZ, RZ, R8 ;  /* 0x000000ffff027224 */ /* 0x000fe400078e0008 */
[----:B------:R-:W-:Y:S02]  /*0bc0*/  IMAD.MOV.U32 R3, RZ, RZ, RZ ;  /* 0x000000ffff037224 */ /* 0x000fe400078e00ff */
[----:B------:R-:W-:-:S04]  /*0bd0*/  IMAD.WIDE.U32 R2, R0, R6, R2 ;  /* 0x0000000600027225 */ /* 0x000fc800078e0002 */
[----:B------:R-:W-:Y:S01]  /*0be0*/  IMAD R7, R0, R7, R3 ;  /* 0x0000000700077224 */ /* 0x000fe200078e0203 */
[----:B0-----:R-:W-:-:S04]  /*0bf0*/  LEA R4, P0, R2, UR4, 0x3 ;  /* 0x0000000402047c11 */ /* 0x001fc8000f8018ff */
[----:B------:R-:W-:-:S05]  /*0c00*/  LEA.HI.X R5, R2, UR5, R7, 0x3, P0 ;  /* 0x0000000502057c11 */ /* 0x000fca00080f1c07 */
[----:B------:R-:W-:Y:S01]  /*0c10*/  STG.E.64 desc[UR10][R4.64], R16 ;  /* 0x0000001004007986 */ /* 0x000fe2000c101b0a */
[----:B------:R-:W-:Y:S05]  /*0c20*/  EXIT ;  /* 0x000000000000794d */ /* 0x000fea0003800000 */
.L_x_8:
        /* <DEDUP_REMOVED lines=13> */
.L_x_10:


//--------------------- .nv.shared._Z16mult_matrices_SMPdS_S_lll --------------------------
	.section	.nv.shared._Z16mult_matrices_SMPdS_S_lll,"aw",@nobits
	.sectionflags	@""
	.align	8
.nv.shared._Z16mult_matrices_SMPdS_S_lll:
	.zero		17408


//--------------------- .nv.shared.reserved.0     --------------------------
	.section	.nv.shared.reserved.0,"aw",@nobits
	.weak		__nv_reservedSMEM_offset_0_alias
	.size		__nv_reservedSMEM_offset_0_alias, 0, 64
	.other		__nv_reservedSMEM_offset_0_alias,@"STO_CUDA_RESERVED_SHARED STV_DEFAULT"
__nv_reservedSMEM_offset_0_alias:
	.zero		0
	.zero		64


//--------------------- .nv.constant0._Z16mult_matrices_SMPdS_S_lll --------------------------
	.section	.nv.constant0._Z16mult_matrices_SMPdS_S_lll,"a",@progbits
	.sectionflags	@""
	.align	4
.nv.constant0._Z16mult_matrices_SMPdS_S_lll:
	.zero		944


//--------------------- .nv.constant0._Z16mult_matrices_GMPdS_S_lll --------------------------
	.section	.nv.constant0._Z16mult_matrices_GMPdS_S_lll,"a",@progbits
	.sectionflags	@""
	.align	4
.nv.constant0._Z16mult_matrices_GMPdS_S_lll:
	.zero		944


//--------------------- SYMBOLS --------------------------

	.type		.nv.reservedSmem.offset0,@object
	.size		.nv.reservedSmem.offset0,0x4
	.type		.nv.reservedSmem.cap,@object
	.size		.nv.reservedSmem.cap,0x4
